	.headerflags	@"EF_CUDA_TEXMODE_UNIFIED EF_CUDA_64BIT_ADDRESS EF_CUDA_ACCELERATORS EF_CUDA_SM90 EF_CUDA_VIRTUAL_SM(EF_CUDA_SM90)"
	.elftype	@"ET_EXEC"


//--------------------- .nv.info                  --------------------------
	.section	.nv.info,"",@"SHT_CUDA_INFO"
	.align	4


	//----- nvinfo : EIATTR_REGCOUNT
	.align		4
        /*0000*/ 	.byte	0x04, 0x2f
        /*0002*/ 	.short	(.L_3 - .L_2)
	.align		4
.L_2:
        /*0004*/ 	.word	index@(triton_per_fused_add_convolution_div_mean_mul_pow_sqrt_sub_5)
        /*0008*/ 	.word	0x00000049


	//----- nvinfo : EIATTR_MIN_STACK_SIZE
	.align		4
.L_3:
        /*000c*/ 	.byte	0x04, 0x12
        /*000e*/ 	.short	(.L_5 - .L_4)
	.align		4
.L_4:
        /*0010*/ 	.word	index@(triton_per_fused_add_convolution_div_mean_mul_pow_sqrt_sub_5)
        /*0014*/ 	.word	0x00000000


	//----- nvinfo : EIATTR_FRAME_SIZE
	.align		4
.L_5:
        /*0018*/ 	.byte	0x04, 0x11
        /*001a*/ 	.short	(.L_7 - .L_6)
	.align		4
.L_6:
        /*001c*/ 	.word	index@(triton_per_fused_add_convolution_div_mean_mul_pow_sqrt_sub_5)
        /*0020*/ 	.word	0x00000000


	//----- nvinfo : EIATTR_MIN_STACK_SIZE
	.align		4
.L_7:
        /*0024*/ 	.byte	0x04, 0x12
        /*0026*/ 	.short	(.L_9 - .L_8)
	.align		4
.L_8:
        /*0028*/ 	.word	index@(triton_per_fused_add_convolution_div_mean_mul_pow_sqrt_sub_5)
        /*002c*/ 	.word	0x00000000
.L_9:


//--------------------- .nv.info.triton_per_fused_add_convolution_div_mean_mul_pow_sqrt_sub_5 --------------------------
	.section	.nv.info.triton_per_fused_add_convolution_div_mean_mul_pow_sqrt_sub_5,"",@"SHT_CUDA_INFO"
	.sectionflags	@""
	.align	4


	//----- nvinfo : EIATTR_CUDA_API_VERSION
	.align		4
        /*0000*/ 	.byte	0x04, 0x37
        /*0002*/ 	.short	(.L_11 - .L_10)
.L_10:
        /*0004*/ 	.word	0x0000007c


	//----- nvinfo : EIATTR_KPARAM_INFO
	.align		4
.L_11:
        /*0008*/ 	.byte	0x04, 0x17
        /*000a*/ 	.short	(.L_13 - .L_12)
.L_12:
        /*000c*/ 	.word	0x00000000
        /*0010*/ 	.short	0x0008
        /*0012*/ 	.short	0x003c
        /*0014*/ 	.byte	0x00, 0xf0, 0x11, 0x00


	//----- nvinfo : EIATTR_KPARAM_INFO
	.align		4
.L_13:
        /*0018*/ 	.byte	0x04, 0x17
        /*001a*/ 	.short	(.L_15 - .L_14)
.L_14:
        /*001c*/ 	.word	0x00000000
        /*0020*/ 	.short	0x0007
        /*0022*/ 	.short	0x0038
        /*0024*/ 	.byte	0x00, 0xf0, 0x11, 0x00


	//----- nvinfo : EIATTR_KPARAM_INFO
	.align		4
.L_15:
        /*0028*/ 	.byte	0x04, 0x17
        /*002a*/ 	.short	(.L_17 - .L_16)
.L_16:
        /*002c*/ 	.word	0x00000000
        /*0030*/ 	.short	0x0006
        /*0032*/ 	.short	0x0030
        /*0034*/ 	.byte	0x00, 0xf4, 0x21, 0x00


	//----- nvinfo : EIATTR_KPARAM_INFO
	.align		4
.L_17:
        /*0038*/ 	.byte	0x04, 0x17
        /*003a*/ 	.short	(.L_19 - .L_18)
.L_18:
        /*003c*/ 	.word	0x00000000
        /*0040*/ 	.short	0x0005
        /*0042*/ 	.short	0x0028
        /*0044*/ 	.byte	0x00, 0xf4, 0x21, 0x00


	//----- nvinfo : EIATTR_KPARAM_INFO
	.align		4
.L_19:
        /*0048*/ 	.byte	0x04, 0x17
        /*004a*/ 	.short	(.L_21 - .L_20)
.L_20:
        /*004c*/ 	.word	0x00000000
        /*0050*/ 	.short	0x0004
        /*0052*/ 	.short	0x0020
        /*0054*/ 	.byte	0x00, 0xf4, 0x21, 0x00


	//----- nvinfo : EIATTR_KPARAM_INFO
	.align		4
.L_21:
        /*0058*/ 	.byte	0x04, 0x17
        /*005a*/ 	.short	(.L_23 - .L_22)
.L_22:
        /*005c*/ 	.word	0x00000000
        /*0060*/ 	.short	0x0003
        /*0062*/ 	.short	0x0018
        /*0064*/ 	.byte	0x00, 0xf4, 0x21, 0x00


	//----- nvinfo : EIATTR_KPARAM_INFO
	.align		4
.L_23:
        /*0068*/ 	.byte	0x04, 0x17
        /*006a*/ 	.short	(.L_25 - .L_24)
.L_24:
        /*006c*/ 	.word	0x00000000
        /*0070*/ 	.short	0x0002
        /*0072*/ 	.short	0x0010
        /*0074*/ 	.byte	0x00, 0xf4, 0x21, 0x00


	//----- nvinfo : EIATTR_KPARAM_INFO
	.align		4
.L_25:
        /*0078*/ 	.byte	0x04, 0x17
        /*007a*/ 	.short	(.L_27 - .L_26)
.L_26:
        /*007c*/ 	.word	0x00000000
        /*0080*/ 	.short	0x0001
        /*0082*/ 	.short	0x0008
        /*0084*/ 	.byte	0x00, 0xf4, 0x21, 0x00


	//----- nvinfo : EIATTR_KPARAM_INFO
	.align		4
.L_27:
        /*0088*/ 	.byte	0x04, 0x17
        /*008a*/ 	.short	(.L_29 - .L_28)
.L_28:
        /*008c*/ 	.word	0x00000000
        /*0090*/ 	.short	0x0000
        /*0092*/ 	.short	0x0000
        /*0094*/ 	.byte	0x00, 0xf4, 0x21, 0x00


	//----- nvinfo : EIATTR_SPARSE_MMA_MASK
	.align		4
.L_29:
        /*0098*/ 	.byte	0x03, 0x50
        /*009a*/ 	.short	0x0000


	//----- nvinfo : EIATTR_MAXREG_COUNT
	.align		4
        /*009c*/ 	.byte	0x03, 0x1b
        /*009e*/ 	.short	0x00ff


	//----- nvinfo : EIATTR_COOP_GROUP_MASK_REGIDS
	.align		4
        /*00a0*/ 	.byte	0x04, 0x29
        /*00a2*/ 	.short	(.L_31 - .L_30)


	//   ....[0]....
.L_30:
        /*00a4*/ 	.word	0xffffffff


	//   ....[1]....
        /*00a8*/ 	.word	0xffffffff


	//   ....[2]....
        /*00ac*/ 	.word	0xffffffff


	//   ....[3]....
        /*00b0*/ 	.word	0xffffffff


	//   ....[4]....
        /*00b4*/ 	.word	0xffffffff


	//   ....[5]....
        /*00b8*/ 	.word	0xffffffff


	//   ....[6]....
        /*00bc*/ 	.word	0xffffffff


	//   ....[7]....
        /*00c0*/ 	.word	0xffffffff


	//   ....[8]....
        /*00c4*/ 	.word	0xffffffff


	//   ....[9]....
        /*00c8*/ 	.word	0xffffffff


	//   ....[10]....
        /*00cc*/ 	.word	0xffffffff


	//   ....[11]....
        /*00d0*/ 	.word	0xffffffff


	//   ....[12]....
        /*00d4*/ 	.word	0xffffffff


	//   ....[13]....
        /*00d8*/ 	.word	0xffffffff


	//   ....[14]....
        /*00dc*/ 	.word	0xffffffff


	//   ....[15]....
        /*00e0*/ 	.word	0xffffffff


	//   ....[16]....
        /*00e4*/ 	.word	0xffffffff


	//   ....[17]....
        /*00e8*/ 	.word	0xffffffff


	//   ....[18]....
        /*00ec*/ 	.word	0xffffffff


	//   ....[19]....
        /*00f0*/ 	.word	0xffffffff


	//   ....[20]....
        /*00f4*/ 	.word	0xffffffff


	//   ....[21]....
        /*00f8*/ 	.word	0xffffffff


	//   ....[22]....
        /*00fc*/ 	.word	0xffffffff


	//   ....[23]....
        /*0100*/ 	.word	0xffffffff


	//   ....[24]....
        /*0104*/ 	.word	0xffffffff


	//   ....[25]....
        /*0108*/ 	.word	0xffffffff


	//   ....[26]....
        /*010c*/ 	.word	0xffffffff


	//   ....[27]....
        /*0110*/ 	.word	0xffffffff


	//   ....[28]....
        /*0114*/ 	.word	0xffffffff


	//   ....[29]....
        /*0118*/ 	.word	0xffffffff


	//   ....[30]....
        /*011c*/ 	.word	0xffffffff


	//   ....[31]....
        /*0120*/ 	.word	0xffffffff


	//   ....[32]....
        /*0124*/ 	.word	0xffffffff


	//   ....[33]....
        /*0128*/ 	.word	0xffffffff


	//   ....[34]....
        /*012c*/ 	.word	0xffffffff


	//   ....[35]....
        /*0130*/ 	.word	0xffffffff


	//   ....[36]....
        /*0134*/ 	.word	0xffffffff


	//   ....[37]....
        /*0138*/ 	.word	0xffffffff


	//   ....[38]....
        /*013c*/ 	.word	0xffffffff


	//   ....[39]....
        /*0140*/ 	.word	0xffffffff


	//----- nvinfo : EIATTR_COOP_GROUP_INSTR_OFFSETS
	.align		4
.L_31:
        /*0144*/ 	.byte	0x04, 0x28
        /*0146*/ 	.short	(.L_33 - .L_32)


	//   ....[0]....
.L_32:
        /*0148*/ 	.word	0x000004a0


	//   ....[1]....
        /*014c*/ 	.word	0x000004f0


	//   ....[2]....
        /*0150*/ 	.word	0x000005b0


	//   ....[3]....
        /*0154*/ 	.word	0x000005f0


	//   ....[4]....
        /*0158*/ 	.word	0x00000620


	//   ....[5]....
        /*015c*/ 	.word	0x000006a0


	//   ....[6]....
        /*0160*/ 	.word	0x000006c0


	//   ....[7]....
        /*0164*/ 	.word	0x000006e0


	//   ....[8]....
        /*0168*/ 	.word	0x000006f0


	//   ....[9]....
        /*016c*/ 	.word	0x00000720


	//   ....[10]....
        /*0170*/ 	.word	0x00000740


	//   ....[11]....
        /*0174*/ 	.word	0x00000760


	//   ....[12]....
        /*0178*/ 	.word	0x00000770


	//   ....[13]....
        /*017c*/ 	.word	0x000007b0


	//   ....[14]....
        /*0180*/ 	.word	0x000007d0


	//   ....[15]....
        /*0184*/ 	.word	0x00000800


	//   ....[16]....
        /*0188*/ 	.word	0x00000810


	//   ....[17]....
        /*018c*/ 	.word	0x00000840


	//   ....[18]....
        /*0190*/ 	.word	0x00000870


	//   ....[19]....
        /*0194*/ 	.word	0x000009a0


	//   ....[20]....
        /*0198*/ 	.word	0x00000a00


	//   ....[21]....
        /*019c*/ 	.word	0x00000af0


	//   ....[22]....
        /*01a0*/ 	.word	0x00000bc0


	//   ....[23]....
        /*01a4*/ 	.word	0x00000bf0


	//   ....[24]....
        /*01a8*/ 	.word	0x00000c10


	//   ....[25]....
        /*01ac*/ 	.word	0x00000c20


	//   ....[26]....
        /*01b0*/ 	.word	0x00000c50


	//   ....[27]....
        /*01b4*/ 	.word	0x00000c70


	//   ....[28]....
        /*01b8*/ 	.word	0x00000c90


	//   ....[29]....
        /*01bc*/ 	.word	0x00000ca0


	//   ....[30]....
        /*01c0*/ 	.word	0x00000cc0


	//   ....[31]....
        /*01c4*/ 	.word	0x00000cf0


	//   ....[32]....
        /*01c8*/ 	.word	0x00000d10


	//   ....[33]....
        /*01cc*/ 	.word	0x00000d20


	//   ....[34]....
        /*01d0*/ 	.word	0x00000d40


	//   ....[35]....
        /*01d4*/ 	.word	0x00000d80


	//   ....[36]....
        /*01d8*/ 	.word	0x00000d90


	//   ....[37]....
        /*01dc*/ 	.word	0x00000da0


	//   ....[38]....
        /*01e0*/ 	.word	0x00000e40


	//   ....[39]....
        /*01e4*/ 	.word	0x00000e80


	//----- nvinfo : EIATTR_EXIT_INSTR_OFFSETS
	.align		4
.L_33:
        /*01e8*/ 	.byte	0x04, 0x1c
        /*01ea*/ 	.short	(.L_35 - .L_34)


	//   ....[0]....
.L_34:
        /*01ec*/ 	.word	0x00001700


	//   ....[1]....
        /*01f0*/ 	.word	0x00001720


	//----- nvinfo : EIATTR_REQNTID
	.align		4
.L_35:
        /*01f4*/ 	.byte	0x04, 0x10
        /*01f6*/ 	.short	(.L_37 - .L_36)
.L_36:
        /*01f8*/ 	.word	0x00000100
        /*01fc*/ 	.word	0x00000001
        /*0200*/ 	.word	0x00000001


	//----- nvinfo : EIATTR_CBANK_PARAM_SIZE
	.align		4
.L_37:
        /*0204*/ 	.byte	0x03, 0x19
        /*0206*/ 	.short	0x0040


	//----- nvinfo : EIATTR_PARAM_CBANK
	.align		4
        /*0208*/ 	.byte	0x04, 0x0a
        /*020a*/ 	.short	(.L_39 - .L_38)
	.align		4
.L_38:
        /*020c*/ 	.word	index@(.nv.constant0.triton_per_fused_add_convolution_div_mean_mul_pow_sqrt_sub_5)
        /*0210*/ 	.short	0x0210
        /*0212*/ 	.short	0x0040


	//----- nvinfo : EIATTR_SW_WAR
	.align		4
.L_39:
        /*0214*/ 	.byte	0x04, 0x36
        /*0216*/ 	.short	(.L_41 - .L_40)
.L_40:
        /*0218*/ 	.word	0x00000008
.L_41:


//--------------------- .nv.callgraph             --------------------------
	.section	.nv.callgraph,"",@"SHT_CUDA_CALLGRAPH"
	.align	4
	.sectionentsize	8
	.align		4
        /*0000*/ 	.word	0x00000000
	.align		4
        /*0004*/ 	.word	0xffffffff
	.align		4
        /*0008*/ 	.word	0x00000000
	.align		4
        /*000c*/ 	.word	0xfffffffe
	.align		4
        /*0010*/ 	.word	0x00000000
	.align		4
        /*0014*/ 	.word	0xfffffffd
	.align		4
        /*0018*/ 	.word	0x00000000
	.align		4
        /*001c*/ 	.word	0xfffffffc


//--------------------- .nv.constant4             --------------------------
	.section	.nv.constant4,"a",@progbits
	.align	8
	.align		8
.nv.constant4:
        /*0000*/ 	.dword	_$_str
	.align		8
        /*0008*/ 	.dword	_$_str_$_2


//--------------------- .text.triton_per_fused_add_convolution_div_mean_mul_pow_sqrt_sub_5 --------------------------
	.section	.text.triton_per_fused_add_convolution_div_mean_mul_pow_sqrt_sub_5,"ax",@progbits
	.sectionflags	@"SHF_BARRIERS=1"
	.align	128
        .global         triton_per_fused_add_convolution_div_mean_mul_pow_sqrt_sub_5
        .type           triton_per_fused_add_convolution_div_mean_mul_pow_sqrt_sub_5,@function
        .size           triton_per_fused_add_convolution_div_mean_mul_pow_sqrt_sub_5,(.L_x_1 - triton_per_fused_add_convolution_div_mean_mul_pow_sqrt_sub_5)
        .other          triton_per_fused_add_convolution_div_mean_mul_pow_sqrt_sub_5,@"STO_CUDA_ENTRY STV_DEFAULT"
triton_per_fused_add_convolution_div_mean_mul_pow_sqrt_sub_5:
.text.triton_per_fused_add_convolution_div_mean_mul_pow_sqrt_sub_5:
[----:B------:R-:W0:Y:S01]  /*0000*/  LDC R1, c[0x0][0x28] ;  /* 0x00000a00ff017b82 */ /* 0x000e220000000800 */
[----:B------:R-:W1:Y:S07]  /*0010*/  S2R R37, SR_TID.X ;  /* 0x0000000000257919 */ /* 0x000e6e0000002100 */
[----:B------:R-:W2:Y:S01]  /*0020*/  LDC.64 R2, c[0x0][0x228] ;  /* 0x00008a00ff027b82 */ /* 0x000ea20000000a00 */
[----:B------:R-:W-:Y:S02]  /*0030*/  CS2R R20, SRZ ;  /* 0x0000000000147805 */ /* 0x000fe4000001ff00 */
[----:B------:R-:W-:Y:S01]  /*0040*/  CS2R R22, SRZ ;  /* 0x0000000000167805 */ /* 0x000fe2000001ff00 */
[----:B------:R-:W3:Y:S04]  /*0050*/  S2R R38, SR_CTAID.X ;  /* 0x0000000000267919 */ /* 0x000ee80000002500 */
[----:B------:R-:W4:Y:S01]  /*0060*/  LDC.64 R30, c[0x0][0x210] ;  /* 0x00008400ff1e7b82 */ /* 0x000f220000000a00 */
[----:B------:R-:W-:-:S02]  /*0070*/  CS2R R12, SRZ ;  /* 0x00000000000c7805 */ /* 0x000fc4000001ff00 */
[----:B------:R-:W-:Y:S01]  /*0080*/  CS2R R14, SRZ ;  /* 0x00000000000e7805 */ /* 0x000fe2000001ff00 */
[----:B------:R-:W-:Y:S01]  /*0090*/  ULDC.64 UR6, c[0x0][0x208] ;  /* 0x0000820000067ab9 */ /* 0x000fe20000000a00 */
[----:B-1----:R-:W-:Y:S02]  /*00a0*/  SHF.L.U32 R24, R37, 0x2, RZ ;  /* 0x0000000225187819 */ /* 0x002fe400000006ff */
[----:B------:R-:W-:Y:S02]  /*00b0*/  SHF.R.U32.HI R39, RZ, 0x5, R37 ;  /* 0x00000005ff277819 */ /* 0x000fe40000011625 */
[----:B------:R-:W-:Y:S02]  /*00c0*/  LOP3.LUT R24, R24, 0x7c, RZ, 0xc0, !PT ;  /* 0x0000007c18187812 */ /* 0x000fe400078ec0ff */
[----:B---3--:R-:W-:Y:S02]  /*00d0*/  SHF.L.U32 R38, R38, 0x5, RZ ;  /* 0x0000000526267819 */ /* 0x008fe400000006ff */
[----:B------:R-:W-:Y:S01]  /*00e0*/  SGXT.U32 R39, R39, 0x3 ;  /* 0x000000032727781a */ /* 0x000fe20000000000 */
[C---:B--2---:R-:W-:Y:S01]  /*00f0*/  IMAD.WIDE.U32 R2, R24.reuse, 0x4, R2 ;  /* 0x0000000418027825 */ /* 0x044fe200078e0002 */
[----:B------:R-:W-:-:S02]  /*0100*/  ISETP.GE.U32.AND P5, PT, R24, 0x60, PT ;  /* 0x000000601800780c */ /* 0x000fc40003fa6070 */
[----:B------:R-:W-:Y:S02]  /*0110*/  LOP3.LUT R35, R38, R39, RZ, 0xfc, !PT ;  /* 0x0000002726237212 */ /* 0x000fe400078efcff */
[----:B------:R-:W-:Y:S02]  /*0120*/  LOP3.LUT R5, R38, 0x8, R39, 0xfe, !PT ;  /* 0x0000000826057812 */ /* 0x000fe400078efe27 */
[C---:B------:R-:W-:Y:S01]  /*0130*/  ISETP.LT.AND P4, PT, R35.reuse, 0x400, !P5 ;  /* 0x000004002300780c */ /* 0x040fe20006f81270 */
[--C-:B------:R-:W-:Y:S01]  /*0140*/  IMAD R35, R35, 0x60, R24.reuse ;  /* 0x0000006023237824 */ /* 0x100fe200078e0218 */
[C---:B------:R-:W-:Y:S01]  /*0150*/  ISETP.LT.AND P3, PT, R5.reuse, 0x400, !P5 ;  /* 0x000004000500780c */ /* 0x040fe20006f61270 */
[----:B------:R-:W-:Y:S02]  /*0160*/  IMAD R34, R5, 0x60, R24 ;  /* 0x0000006005227824 */ /* 0x000fe400078e0218 */
[----:B----4-:R-:W-:Y:S01]  /*0170*/  IMAD.WIDE R32, R35, 0x4, R30 ;  /* 0x0000000423207825 */ /* 0x010fe200078e021e */
[----:B------:R-:W-:Y:S01]  /*0180*/  CS2R R4, SRZ ;  /* 0x0000000000047805 */ /* 0x000fe2000001ff00 */
[----:B------:R1:W2:Y:S01]  /*0190*/  @!P5 LDG.E.EL.128 R20, desc[UR6][R2.64] ;  /* 0x000000060214d981 */ /* 0x0002a2000c2e1d00 */
[----:B------:R-:W-:-:S05]  /*01a0*/  CS2R R6, SRZ ;  /* 0x0000000000067805 */ /* 0x000fca000001ff00 */
[----:B------:R-:W3:Y:S01]  /*01b0*/  @P4 LDG.E.128 R12, desc[UR6][R32.64] ;  /* 0x00000006200c4981 */ /* 0x000ee2000c1e1d00 */
[----:B-1----:R-:W-:-:S05]  /*01c0*/  IMAD.WIDE R2, R34, 0x4, R30 ;  /* 0x0000000422027825 */ /* 0x002fca00078e021e */
[----:B------:R-:W4:Y:S01]  /*01d0*/  @P3 LDG.E.128 R4, desc[UR6][R2.64] ;  /* 0x0000000602043981 */ /* 0x000f22000c1e1d00 */
[----:B------:R-:W-:-:S04]  /*01e0*/  LOP3.LUT R9, R38, 0x10, R39, 0xfe, !PT ;  /* 0x0000001026097812 */ /* 0x000fc800078efe27 */
[C---:B------:R-:W-:Y:S01]  /*01f0*/  ISETP.LT.AND P2, PT, R9.reuse, 0x400, !P5 ;  /* 0x000004000900780c */ /* 0x040fe20006f41270 */
[----:B------:R-:W-:Y:S01]  /*0200*/  IMAD R36, R9, 0x60, R24 ;  /* 0x0000006009247824 */ /* 0x000fe200078e0218 */
[----:B------:R-:W-:Y:S02]  /*0210*/  CS2R R8, SRZ ;  /* 0x0000000000087805 */ /* 0x000fe4000001ff00 */
[----:B------:R-:W-:Y:S01]  /*0220*/  CS2R R10, SRZ ;  /* 0x00000000000a7805 */ /* 0x000fe2000001ff00 */
[----:B------:R-:W-:Y:S01]  /*0230*/  IMAD.WIDE R28, R36, 0x4, R30 ;  /* 0x00000004241c7825 */ /* 0x000fe200078e021e */
[----:B------:R-:W-:-:S07]  /*0240*/  LOP3.LUT R17, R38, 0x18, R39, 0xfe, !PT ;  /* 0x0000001826117812 */ /* 0x000fce00078efe27 */
[----:B------:R-:W5:Y:S01]  /*0250*/  @P2 LDG.E.128 R8, desc[UR6][R28.64] ;  /* 0x000000061c082981 */ /* 0x000f62000c1e1d00 */
[C---:B------:R-:W-:Y:S01]  /*0260*/  ISETP.LT.AND P1, PT, R17.reuse, 0x400, !P5 ;  /* 0x000004001100780c */ /* 0x040fe20006f21270 */
[----:B------:R-:W-:Y:S01]  /*0270*/  IMAD R0, R17, 0x60, R24 ;  /* 0x0000006011007824 */ /* 0x000fe200078e0218 */
[----:B------:R-:W-:Y:S02]  /*0280*/  CS2R R16, SRZ ;  /* 0x0000000000107805 */ /* 0x000fe4000001ff00 */
[----:B------:R-:W-:Y:S01]  /*0290*/  CS2R R18, SRZ ;  /* 0x0000000000127805 */ /* 0x000fe2000001ff00 */
[----:B------:R-:W-:-:S08]  /*02a0*/  IMAD.WIDE R30, R0, 0x4, R30 ;  /* 0x00000004001e7825 */ /* 0x000fd000078e021e */
[----:B------:R-:W5:Y:S01]  /*02b0*/  @P1 LDG.E.128 R16, desc[UR6][R30.64] ;  /* 0x000000061e101981 */ /* 0x000f62000c1e1d00 */
[----:B------:R-:W1:Y:S01]  /*02c0*/  S2UR UR5, SR_CgaCtaId ;  /* 0x00000000000579c3 */ /* 0x000e620000008800 */
[----:B------:R-:W-:Y:S01]  /*02d0*/  UMOV UR4, 0x400 ;  /* 0x0000040000047882 */ /* 0x000fe20000000000 */
[----:B--2---:R-:W-:Y:S02]  /*02e0*/  SEL R20, R20, RZ, !P5 ;  /* 0x000000ff14147207 */ /* 0x004fe40006800000 */
[----:B------:R-:W-:Y:S02]  /*02f0*/  SEL R21, R21, RZ, !P5 ;  /* 0x000000ff15157207 */ /* 0x000fe40006800000 */
[----:B---3--:R-:W-:Y:S02]  /*0300*/  SEL R25, R12, RZ, P4 ;  /* 0x000000ff0c197207 */ /* 0x008fe40002000000 */
[----:B------:R-:W-:Y:S02]  /*0310*/  SEL R26, R13, RZ, P4 ;  /* 0x000000ff0d1a7207 */ /* 0x000fe40002000000 */
[----:B------:R-:W-:Y:S01]  /*0320*/  SEL R22, R22, RZ, !P5 ;  /* 0x000000ff16167207 */ /* 0x000fe20006800000 */
[----:B------:R-:W-:Y:S01]  /*0330*/  FADD R12, R25, R20 ;  /* 0x00000014190c7221 */ /* 0x000fe20000000000 */
[----:B------:R-:W-:Y:S01]  /*0340*/  SEL R27, R14, RZ, P4 ;  /* 0x000000ff0e1b7207 */ /* 0x000fe20002000000 */
[----:B------:R-:W-:Y:S01]  /*0350*/  FADD R13, R26, R21 ;  /* 0x000000151a0d7221 */ /* 0x000fe20000000000 */
[----:B------:R-:W-:-:S02]  /*0360*/  SEL R40, R15, RZ, P4 ;  /* 0x000000ff0f287207 */ /* 0x000fc40002000000 */
[----:B----4-:R-:W-:Y:S02]  /*0370*/  SEL R15, R4, RZ, P3 ;  /* 0x000000ff040f7207 */ /* 0x010fe40001800000 */
[----:B------:R-:W-:Y:S01]  /*0380*/  SEL R42, R5, RZ, P3 ;  /* 0x000000ff052a7207 */ /* 0x000fe20001800000 */
[----:B------:R-:W-:Y:S01]  /*0390*/  FADD R14, R27, R22 ;  /* 0x000000161b0e7221 */ /* 0x000fe20000000000 */
[----:B------:R-:W-:Y:S02]  /*03a0*/  SEL R23, R23, RZ, !P5 ;  /* 0x000000ff17177207 */ /* 0x000fe40006800000 */
[----:B------:R-:W-:Y:S01]  /*03b0*/  SEL R44, R7, RZ, P3 ;  /* 0x000000ff072c7207 */ /* 0x000fe20001800000 */
[----:B------:R-:W-:Y:S01]  /*03c0*/  FADD R7, R12, R13 ;  /* 0x0000000d0c077221 */ /* 0x000fe20000000000 */
[----:B------:R-:W-:Y:S01]  /*03d0*/  SEL R41, R6, RZ, P3 ;  /* 0x000000ff06297207 */ /* 0x000fe20001800000 */
[----:B------:R-:W-:Y:S01]  /*03e0*/  FADD R4, R15, R20 ;  /* 0x000000140f047221 */ /* 0x000fe20000000000 */
[----:B------:R-:W-:Y:S01]  /*03f0*/  FADD R5, R42, R21 ;  /* 0x000000152a057221 */ /* 0x000fe20000000000 */
[----:B------:R-:W-:Y:S01]  /*0400*/  FADD R15, R40, R23 ;  /* 0x00000017280f7221 */ /* 0x000fe20000000000 */
[----:B------:R-:W-:Y:S01]  /*0410*/  FADD R26, R14, R7 ;  /* 0x000000070e1a7221 */ /* 0x000fe20000000000 */
[----:B------:R-:W-:Y:S01]  /*0420*/  FADD R6, R41, R22 ;  /* 0x0000001629067221 */ /* 0x000fe20000000000 */
[----:B------:R-:W-:-:S02]  /*0430*/  FADD R25, R4, R5 ;  /* 0x0000000504197221 */ /* 0x000fc40000000000 */
[----:B------:R-:W-:Y:S01]  /*0440*/  FADD R26, R15, R26 ;  /* 0x0000001a0f1a7221 */ /* 0x000fe20000000000 */
[----:B------:R-:W-:Y:S01]  /*0450*/  FADD R7, R44, R23 ;  /* 0x000000172c077221 */ /* 0x000fe20000000000 */
[----:B------:R-:W-:-:S03]  /*0460*/  FADD R40, R6, R25 ;  /* 0x0000001906287221 */ /* 0x000fc60000000000 */
[----:B------:R-:W-:Y:S01]  /*0470*/  FSEL R26, R26, RZ, P4 ;  /* 0x000000ff1a1a7208 */ /* 0x000fe20002000000 */
[----:B------:R-:W-:Y:S01]  /*0480*/  FADD R40, R7, R40 ;  /* 0x0000002807287221 */ /* 0x000fe20000000000 */
[----:B-----5:R-:W-:-:S03]  /*0490*/  SEL R25, R8, RZ, P2 ;  /* 0x000000ff08197207 */ /* 0x020fc60001000000 */
[----:B------:R-:W2:Y:S01]  /*04a0*/  SHFL.BFLY PT, R27, R26, 0x10, 0x1f ;  /* 0x0e001f001a1b7f89 */ /* 0x000ea200000e0000 */
[----:B------:R-:W-:Y:S02]  /*04b0*/  FSEL R40, R40, RZ, P3 ;  /* 0x000000ff28287208 */ /* 0x000fe40001800000 */
[----:B------:R-:W-:Y:S01]  /*04c0*/  SEL R42, R9, RZ, P2 ;  /* 0x000000ff092a7207 */ /* 0x000fe20001000000 */
[----:B------:R-:W-:Y:S01]  /*04d0*/  FADD R8, R25, R20 ;  /* 0x0000001419087221 */ /* 0x000fe20000000000 */
[----:B------:R-:W-:Y:S01]  /*04e0*/  SEL R43, R10, RZ, P2 ;  /* 0x000000ff0a2b7207 */ /* 0x000fe20001000000 */
[----:B------:R-:W3:Y:S02]  /*04f0*/  SHFL.BFLY PT, R41, R40, 0x10, 0x1f ;  /* 0x0e001f0028297f89 */ /* 0x000ee400000e0000 */
[----:B------:R-:W-:Y:S01]  /*0500*/  FADD R9, R42, R21 ;  /* 0x000000152a097221 */ /* 0x000fe20000000000 */
[----:B------:R-:W-:Y:S01]  /*0510*/  SEL R42, R11, RZ, P2 ;  /* 0x000000ff0b2a7207 */ /* 0x000fe20001000000 */
[----:B------:R-:W-:-:S02]  /*0520*/  FADD R10, R43, R22 ;  /* 0x000000162b0a7221 */ /* 0x000fc40000000000 */
[----:B------:R-:W-:Y:S02]  /*0530*/  FADD R25, R8, R9 ;  /* 0x0000000908197221 */ /* 0x000fe40000000000 */
[----:B------:R-:W-:Y:S02]  /*0540*/  FADD R11, R42, R23 ;  /* 0x000000172a0b7221 */ /* 0x000fe40000000000 */
[----:B------:R-:W-:-:S04]  /*0550*/  FADD R42, R10, R25 ;  /* 0x000000190a2a7221 */ /* 0x000fc80000000000 */
[----:B------:R-:W-:Y:S01]  /*0560*/  FADD R42, R11, R42 ;  /* 0x0000002a0b2a7221 */ /* 0x000fe20000000000 */
[----:B------:R-:W-:Y:S01]  /*0570*/  SEL R43, R16, RZ, P1 ;  /* 0x000000ff102b7207 */ /* 0x000fe20000800000 */
[----:B--2---:R-:W-:-:S03]  /*0580*/  FADD R27, R26, R27 ;  /* 0x0000001b1a1b7221 */ /* 0x004fc60000000000 */
[----:B------:R-:W-:Y:S02]  /*0590*/  FSEL R42, R42, RZ, P2 ;  /* 0x000000ff2a2a7208 */ /* 0x000fe40001000000 */
[----:B------:R-:W-:-:S03]  /*05a0*/  SEL R26, R17, RZ, P1 ;  /* 0x000000ff111a7207 */ /* 0x000fc60000800000 */
[----:B------:R-:W2:Y:S01]  /*05b0*/  SHFL.BFLY PT, R25, R42, 0x10, 0x1f ;  /* 0x0e001f002a197f89 */ /* 0x000ea200000e0000 */
[----:B---3--:R-:W-:Y:S01]  /*05c0*/  FADD R41, R40, R41 ;  /* 0x0000002928297221 */ /* 0x008fe20000000000 */
[----:B------:R-:W-:Y:S01]  /*05d0*/  FADD R17, R26, R21 ;  /* 0x000000151a117221 */ /* 0x000fe20000000000 */
[----:B------:R-:W-:Y:S01]  /*05e0*/  SEL R45, R18, RZ, P1 ;  /* 0x000000ff122d7207 */ /* 0x000fe20000800000 */
[----:B------:R-:W3:Y:S01]  /*05f0*/  SHFL.BFLY PT, R26, R27, 0x8, 0x1f ;  /* 0x0d001f001b1a7f89 */ /* 0x000ee200000e0000 */
[----:B------:R-:W-:Y:S01]  /*0600*/  FADD R16, R43, R20 ;  /* 0x000000142b107221 */ /* 0x000fe20000000000 */
[----:B------:R-:W-:Y:S02]  /*0610*/  SEL R44, R19, RZ, P1 ;  /* 0x000000ff132c7207 */ /* 0x000fe40000800000 */
[----:B------:R-:W4:Y:S01]  /*0620*/  SHFL.BFLY PT, R40, R41, 0x8, 0x1f ;  /* 0x0d001f0029287f89 */ /* 0x000f2200000e0000 */
[----:B------:R-:W-:Y:S01]  /*0630*/  FADD R18, R45, R22 ;  /* 0x000000162d127221 */ /* 0x000fe20000000000 */
[----:B------:R-:W-:Y:S01]  /*0640*/  FADD R21, R16, R17 ;  /* 0x0000001110157221 */ /* 0x000fe20000000000 */
[----:B------:R-:W-:-:S03]  /*0650*/  FADD R19, R44, R23 ;  /* 0x000000172c137221 */ /* 0x000fc60000000000 */
[----:B------:R-:W-:-:S04]  /*0660*/  FADD R20, R18, R21 ;  /* 0x0000001512147221 */ /* 0x000fc80000000000 */
[----:B------:R-:W-:-:S05]  /*0670*/  FADD R20, R19, R20 ;  /* 0x0000001413147221 */ /* 0x000fca0000000000 */
[----:B------:R-:W-:Y:S01]  /*0680*/  FSEL R20, R20, RZ, P1 ;  /* 0x000000ff14147208 */ /* 0x000fe20000800000 */
[----:B--2---:R-:W-:-:S04]  /*0690*/  FADD R25, R42, R25 ;  /* 0x000000192a197221 */ /* 0x004fc80000000000 */
[----:B------:R-:W2:Y:S01]  /*06a0*/  SHFL.BFLY PT, R43, R20, 0x10, 0x1f ;  /* 0x0e001f00142b7f89 */ /* 0x000ea200000e0000 */
[----:B---3--:R-:W-:-:S03]  /*06b0*/  FADD R26, R27, R26 ;  /* 0x0000001a1b1a7221 */ /* 0x008fc60000000000 */
[----:B------:R-:W3:Y:S01]  /*06c0*/  SHFL.BFLY PT, R22, R25, 0x8, 0x1f ;  /* 0x0d001f0019167f89 */ /* 0x000ee200000e0000 */
[----:B----4-:R-:W-:-:S03]  /*06d0*/  FADD R40, R41, R40 ;  /* 0x0000002829287221 */ /* 0x010fc60000000000 */
[----:B------:R-:W4:Y:S04]  /*06e0*/  SHFL.BFLY PT, R21, R26, 0x4, 0x1f ;  /* 0x0c801f001a157f89 */ /* 0x000f2800000e0000 */
[----:B------:R-:W5:Y:S01]  /*06f0*/  SHFL.BFLY PT, R23, R40, 0x4, 0x1f ;  /* 0x0c801f0028177f89 */ /* 0x000f6200000e0000 */
[----:B--2---:R-:W-:Y:S01]  /*0700*/  FADD R41, R20, R43 ;  /* 0x0000002b14297221 */ /* 0x004fe20000000000 */
[----:B---3--:R-:W-:-:S04]  /*0710*/  FADD R27, R25, R22 ;  /* 0x00000016191b7221 */ /* 0x008fc80000000000 */
[----:B------:R-:W2:Y:S01]  /*0720*/  SHFL.BFLY PT, R44, R41, 0x8, 0x1f ;  /* 0x0d001f00292c7f89 */ /* 0x000ea200000e0000 */
[----:B----4-:R-:W-:-:S03]  /*0730*/  FADD R21, R26, R21 ;  /* 0x000000151a157221 */ /* 0x010fc60000000000 */
[----:B------:R-:W3:Y:S01]  /*0740*/  SHFL.BFLY PT, R42, R27, 0x4, 0x1f ;  /* 0x0c801f001b2a7f89 */ /* 0x000ee200000e0000 */
[----:B-----5:R-:W-:-:S03]  /*0750*/  FADD R22, R40, R23 ;  /* 0x0000001728167221 */ /* 0x020fc60000000000 */
[----:B------:R-:W4:Y:S04]  /*0760*/  SHFL.BFLY PT, R20, R21, 0x2, 0x1f ;  /* 0x0c401f0015147f89 */ /* 0x000f2800000e0000 */
[----:B------:R-:W5:Y:S01]  /*0770*/  SHFL.BFLY PT, R23, R22, 0x2, 0x1f ;  /* 0x0c401f0016177f89 */ /* 0x000f6200000e0000 */
[----:B--2---:R-:W-:Y:S02]  /*0780*/  FADD R46, R41, R44 ;  /* 0x0000002c292e7221 */ /* 0x004fe40000000000 */
[----:B------:R-:W2:Y:S01]  /*0790*/  LDC.64 R40, c[0x0][0x230] ;  /* 0x00008c00ff287b82 */ /* 0x000ea20000000a00 */
[----:B---3--:R-:W-:Y:S02]  /*07a0*/  FADD R43, R27, R42 ;  /* 0x0000002a1b2b7221 */ /* 0x008fe40000000000 */
[----:B------:R-:W3:Y:S01]  /*07b0*/  SHFL.BFLY PT, R47, R46, 0x4, 0x1f ;  /* 0x0c801f002e2f7f89 */ /* 0x000ee200000e0000 */
[----:B----4-:R-:W-:-:S03]  /*07c0*/  FADD R20, R21, R20 ;  /* 0x0000001415147221 */ /* 0x010fc60000000000 */
[----:B------:R-:W4:Y:S01]  /*07d0*/  SHFL.BFLY PT, R26, R43, 0x2, 0x1f ;  /* 0x0c401f002b1a7f89 */ /* 0x000f2200000e0000 */
[----:B------:R-:W1:Y:S01]  /*07e0*/  LDC.64 R44, c[0x0][0x238] ;  /* 0x00008e00ff2c7b82 */ /* 0x000e620000000a00 */
[----:B-----5:R-:W-:Y:S02]  /*07f0*/  FADD R25, R22, R23 ;  /* 0x0000001716197221 */ /* 0x020fe40000000000 */
[----:B------:R-:W5:Y:S04]  /*0800*/  SHFL.BFLY PT, R23, R20, 0x1, 0x1f ;  /* 0x0c201f0014177f89 */ /* 0x000f6800000e0000 */
[----:B------:R-:W2:Y:S01]  /*0810*/  SHFL.BFLY PT, R42, R25, 0x1, 0x1f ;  /* 0x0c201f00192a7f89 */ /* 0x000ea200000e0000 */
[----:B---3--:R-:W-:Y:S01]  /*0820*/  FADD R48, R46, R47 ;  /* 0x0000002f2e307221 */ /* 0x008fe20000000000 */
[----:B----4-:R-:W-:-:S04]  /*0830*/  FADD R50, R43, R26 ;  /* 0x0000001a2b327221 */ /* 0x010fc80000000000 */
[----:B------:R-:W3:Y:S01]  /*0840*/  SHFL.BFLY PT, R43, R48, 0x2, 0x1f ;  /* 0x0c401f00302b7f89 */ /* 0x000ee200000e0000 */
[----:B-----5:R-:W-:-:S04]  /*0850*/  FADD R46, R20, R23 ;  /* 0x00000017142e7221 */ /* 0x020fc80000000000 */
[C---:B------:R-:W-:Y:S01]  /*0860*/  FFMA R59, R46.reuse, -0.010416666977107524872, R13 ;  /* 0xbc2aaaab2e3b7823 */ /* 0x040fe2000000000d */
[----:B------:R-:W4:Y:S01]  /*0870*/  SHFL.BFLY PT, R47, R50, 0x1, 0x1f ;  /* 0x0c201f00322f7f89 */ /* 0x000f2200000e0000 */
[----:B------:R-:W-:Y:S02]  /*0880*/  FFMA R54, R46, -0.010416666977107524872, R12 ;  /* 0xbc2aaaab2e367823 */ /* 0x000fe4000000000c */
[----:B------:R-:W-:Y:S01]  /*0890*/  FMUL R27, R59, R59 ;  /* 0x0000003b3b1b7220 */ /* 0x000fe20000400000 */
[----:B0-2---:R-:W-:Y:S01]  /*08a0*/  FADD R42, R25, R42 ;  /* 0x0000002a192a7221 */ /* 0x005fe20000000000 */
[----:B------:R-:W-:Y:S01]  /*08b0*/  IMAD.WIDE.U32 R40, R24, 0x4, R40 ;  /* 0x0000000418287825 */ /* 0x000fe200078e0028 */
[----:B------:R-:W-:Y:S02]  /*08c0*/  CS2R R20, SRZ ;  /* 0x0000000000147805 */ /* 0x000fe4000001ff00 */
[----:B------:R-:W-:Y:S01]  /*08d0*/  CS2R R22, SRZ ;  /* 0x0000000000167805 */ /* 0x000fe2000001ff00 */
[----:B------:R-:W-:Y:S01]  /*08e0*/  FFMA R49, R54, R54, R27 ;  /* 0x0000003636317223 */ /* 0x000fe2000000001b */
[----:B-1----:R-:W-:Y:S01]  /*08f0*/  IMAD.WIDE.U32 R44, R24, 0x4, R44 ;  /* 0x00000004182c7825 */ /* 0x002fe200078e002c */
[----:B------:R-:W-:-:S02]  /*0900*/  CS2R R24, SRZ ;  /* 0x0000000000187805 */ /* 0x000fc4000001ff00 */
[----:B------:R-:W-:Y:S01]  /*0910*/  CS2R R26, SRZ ;  /* 0x00000000001a7805 */ /* 0x000fe2000001ff00 */
[C---:B------:R-:W-:Y:S01]  /*0920*/  FFMA R60, R46.reuse, -0.010416666977107524872, R14 ;  /* 0xbc2aaaab2e3c7823 */ /* 0x040fe2000000000e */
[----:B------:R0:W2:Y:S01]  /*0930*/  @!P5 LDG.E.EL.128 R20, desc[UR6][R40.64] ;  /* 0x000000062814d981 */ /* 0x0000a2000c2e1d00 */
[----:B------:R-:W-:-:S03]  /*0940*/  FFMA R61, R46, -0.010416666977107524872, R15 ;  /* 0xbc2aaaab2e3d7823 */ /* 0x000fc6000000000f */
[----:B------:R1:W5:Y:S01]  /*0950*/  @!P5 LDG.E.EL.128 R24, desc[UR6][R44.64] ;  /* 0x000000062c18d981 */ /* 0x000362000c2e1d00 */
[----:B------:R-:W-:Y:S01]  /*0960*/  FFMA R52, R60, R60, R49 ;  /* 0x0000003c3c347223 */ /* 0x000fe20000000031 */
[----:B---3--:R-:W-:-:S03]  /*0970*/  FADD R43, R48, R43 ;  /* 0x0000002b302b7221 */ /* 0x008fc60000000000 */
[----:B------:R-:W-:Y:S01]  /*0980*/  FFMA R52, R61, R61, R52 ;  /* 0x0000003d3d347223 */ /* 0x000fe20000000034 */
[----:B------:R-:W-:Y:S01]  /*0990*/  FFMA R55, R42, -0.010416666977107524872, R5 ;  /* 0xbc2aaaab2a377823 */ /* 0x000fe20000000005 */
[----:B------:R-:W3:Y:S01]  /*09a0*/  SHFL.BFLY PT, R48, R43, 0x1, 0x1f ;  /* 0x0c201f002b307f89 */ /* 0x000ee200000e0000 */
[----:B----4-:R-:W-:Y:S02]  /*09b0*/  FADD R50, R50, R47 ;  /* 0x0000002f32327221 */ /* 0x010fe40000000000 */
[----:B------:R-:W-:Y:S01]  /*09c0*/  FSEL R49, R52, RZ, P4 ;  /* 0x000000ff34317208 */ /* 0x000fe20002000000 */
[C---:B------:R-:W-:Y:S01]  /*09d0*/  FFMA R62, R42.reuse, -0.010416666977107524872, R4 ;  /* 0xbc2aaaab2a3e7823 */ /* 0x040fe20000000004 */
[----:B------:R-:W-:Y:S01]  /*09e0*/  FMUL R47, R55, R55 ;  /* 0x00000037372f7220 */ /* 0x000fe20000400000 */
[----:B------:R-:W-:Y:S02]  /*09f0*/  FFMA R56, R42, -0.010416666977107524872, R6 ;  /* 0xbc2aaaab2a387823 */ /* 0x000fe40000000006 */
[----:B------:R-:W4:Y:S01]  /*0a00*/  SHFL.BFLY PT, R64, R49, 0x10, 0x1f ;  /* 0x0e001f0031407f89 */ /* 0x000f2200000e0000 */
[----:B------:R-:W-:Y:S01]  /*0a10*/  FFMA R51, R50, -0.010416666977107524872, R9 ;  /* 0xbc2aaaab32337823 */ /* 0x000fe20000000009 */
[----:B------:R-:W-:Y:S01]  /*0a20*/  FFMA R47, R62, R62, R47 ;  /* 0x0000003e3e2f7223 */ /* 0x000fe2000000002f */
[----:B------:R-:W-:Y:S01]  /*0a30*/  FFMA R58, R50, -0.010416666977107524872, R8 ;  /* 0xbc2aaaab323a7823 */ /* 0x000fe20000000008 */
[----:B------:R-:W-:Y:S01]  /*0a40*/  FFMA R57, R42, -0.010416666977107524872, R7 ;  /* 0xbc2aaaab2a397823 */ /* 0x000fe20000000007 */
[----:B0-----:R-:W-:Y:S01]  /*0a50*/  FMUL R41, R51, R51 ;  /* 0x0000003333297220 */ /* 0x001fe20000400000 */
[----:B------:R-:W-:Y:S01]  /*0a60*/  FFMA R40, R56, R56, R47 ;  /* 0x0000003838287223 */ /* 0x000fe2000000002f */
[----:B------:R-:W-:-:S02]  /*0a70*/  FFMA R52, R50, -0.010416666977107524872, R10 ;  /* 0xbc2aaaab32347823 */ /* 0x000fc4000000000a */
[----:B------:R-:W-:Y:S01]  /*0a80*/  FFMA R41, R58, R58, R41 ;  /* 0x0000003a3a297223 */ /* 0x000fe20000000029 */
[----:B------:R-:W-:Y:S01]  /*0a90*/  FFMA R40, R57, R57, R40 ;  /* 0x0000003939287223 */ /* 0x000fe20000000028 */
[----:B------:R-:W-:Y:S02]  /*0aa0*/  FFMA R53, R50, -0.010416666977107524872, R11 ;  /* 0xbc2aaaab32357823 */ /* 0x000fe4000000000b */
[----:B-1----:R-:W-:Y:S02]  /*0ab0*/  FFMA R44, R52, R52, R41 ;  /* 0x00000034342c7223 */ /* 0x002fe40000000029 */
[----:B------:R-:W-:Y:S01]  /*0ac0*/  FSEL R41, R40, RZ, P3 ;  /* 0x000000ff28297208 */ /* 0x000fe20001800000 */
[----:B---3--:R-:W-:Y:S01]  /*0ad0*/  FADD R40, R43, R48 ;  /* 0x000000302b287221 */ /* 0x008fe20000000000 */
[----:B------:R-:W-:-:S03]  /*0ae0*/  FFMA R44, R53, R53, R44 ;  /* 0x00000035352c7223 */ /* 0x000fc6000000002c */
[----:B------:R-:W0:Y:S01]  /*0af0*/  SHFL.BFLY PT, R66, R41, 0x10, 0x1f ;  /* 0x0e001f0029427f89 */ /* 0x000e2200000e0000 */
[----:B------:R-:W-:Y:S01]  /*0b00*/  FFMA R48, R40, -0.010416666977107524872, R17 ;  /* 0xbc2aaaab28307823 */ /* 0x000fe20000000011 */
[----:B------:R-:W-:Y:S01]  /*0b10*/  FSEL R43, R44, RZ, P2 ;  /* 0x000000ff2c2b7208 */ /* 0x000fe20001000000 */
[----:B----4-:R-:W-:Y:S01]  /*0b20*/  FADD R64, R49, R64 ;  /* 0x0000004031407221 */ /* 0x010fe20000000000 */
[----:B------:R-:W-:Y:S01]  /*0b30*/  FFMA R49, R40, -0.010416666977107524872, R16 ;  /* 0xbc2aaaab28317823 */ /* 0x000fe20000000010 */
[----:B------:R-:W-:Y:S01]  /*0b40*/  FMUL R44, R48, R48 ;  /* 0x00000030302c7220 */ /* 0x000fe20000400000 */
[----:B------:R-:W-:-:S03]  /*0b50*/  FFMA R47, R40, -0.010416666977107524872, R18 ;  /* 0xbc2aaaab282f7823 */ /* 0x000fc60000000012 */
[----:B------:R-:W-:Y:S01]  /*0b60*/  FFMA R44, R49, R49, R44 ;  /* 0x00000031312c7223 */ /* 0x000fe2000000002c */
[----:B------:R-:W-:-:S03]  /*0b70*/  UPRMT UR4, UR5, 0x654, UR4 ;  /* 0x0000065405047896 */ /* 0x000fc60008000004 */
[----:B------:R-:W-:Y:S01]  /*0b80*/  FFMA R45, R47, R47, R44 ;  /* 0x0000002f2f2d7223 */ /* 0x000fe2000000002c */
[----:B------:R-:W-:-:S04]  /*0b90*/  FFMA R44, R40, -0.010416666977107524872, R19 ;  /* 0xbc2aaaab282c7823 */ /* 0x000fc80000000013 */
[----:B------:R-:W-:Y:S01]  /*0ba0*/  FFMA R45, R44, R44, R45 ;  /* 0x0000002c2c2d7223 */ /* 0x000fe2000000002d */
[----:B------:R-:W-:Y:S01]  /*0bb0*/  LEA R39, R39, UR4, 0x2 ;  /* 0x0000000427277c11 */ /* 0x000fe2000f8e10ff */
[----:B------:R-:W1:Y:S03]  /*0bc0*/  SHFL.BFLY PT, R68, R43, 0x10, 0x1f ;  /* 0x0e001f002b447f89 */ /* 0x000e6600000e0000 */
[----:B------:R-:W-:Y:S01]  /*0bd0*/  FSEL R45, R45, RZ, P1 ;  /* 0x000000ff2d2d7208 */ /* 0x000fe20000800000 */
[----:B0-----:R-:W-:Y:S01]  /*0be0*/  FADD R66, R41, R66 ;  /* 0x0000004229427221 */ /* 0x001fe20000000000 */
[----:B------:R-:W0:Y:S04]  /*0bf0*/  SHFL.BFLY PT, R63, R64, 0x8, 0x1f ;  /* 0x0d001f00403f7f89 */ /* 0x000e2800000e0000 */
[----:B------:R-:W-:Y:S04]  /*0c00*/  STS [R39], R46 ;  /* 0x0000002e27007388 */ /* 0x000fe80000000800 */
[----:B------:R-:W3:Y:S04]  /*0c10*/  SHFL.BFLY PT, R46, R45, 0x10, 0x1f ;  /* 0x0e001f002d2e7f89 */ /* 0x000ee800000e0000 */
[----:B------:R-:W4:Y:S01]  /*0c20*/  SHFL.BFLY PT, R41, R66, 0x8, 0x1f ;  /* 0x0d001f0042297f89 */ /* 0x000f2200000e0000 */
[----:B-1----:R-:W-:Y:S01]  /*0c30*/  FADD R68, R43, R68 ;  /* 0x000000442b447221 */ /* 0x002fe20000000000 */
[----:B0-----:R-:W-:-:S04]  /*0c40*/  FADD R63, R64, R63 ;  /* 0x0000003f403f7221 */ /* 0x001fc80000000000 */
[----:B------:R-:W0:Y:S01]  /*0c50*/  SHFL.BFLY PT, R65, R68, 0x8, 0x1f ;  /* 0x0d001f0044417f89 */ /* 0x000e2200000e0000 */
[----:B---3--:R-:W-:-:S03]  /*0c60*/  FADD R67, R45, R46 ;  /* 0x0000002e2d437221 */ /* 0x008fc60000000000 */
[----:B------:R-:W1:Y:S01]  /*0c70*/  SHFL.BFLY PT, R46, R63, 0x4, 0x1f ;  /* 0x0c801f003f2e7f89 */ /* 0x000e6200000e0000 */
[----:B----4-:R-:W-:-:S03]  /*0c80*/  FADD R43, R66, R41 ;  /* 0x00000029422b7221 */ /* 0x010fc60000000000 */
[----:B------:R-:W3:Y:S04]  /*0c90*/  SHFL.BFLY PT, R70, R67, 0x8, 0x1f ;  /* 0x0d001f0043467f89 */ /* 0x000ee800000e0000 */
[----:B------:R-:W4:Y:S01]  /*0ca0*/  SHFL.BFLY PT, R64, R43, 0x4, 0x1f ;  /* 0x0c801f002b407f89 */ /* 0x000f2200000e0000 */
[----:B0-----:R-:W-:-:S05]  /*0cb0*/  FADD R65, R68, R65 ;  /* 0x0000004144417221 */ /* 0x001fca0000000000 */
[----:B------:R-:W0:Y:S01]  /*0cc0*/  SHFL.BFLY PT, R66, R65, 0x4, 0x1f ;  /* 0x0c801f0041427f89 */ /* 0x000e2200000e0000 */
[----:B-1----:R-:W-:Y:S01]  /*0cd0*/  FADD R46, R63, R46 ;  /* 0x0000002e3f2e7221 */ /* 0x002fe20000000000 */
[----:B---3--:R-:W-:-:S04]  /*0ce0*/  FADD R70, R67, R70 ;  /* 0x0000004643467221 */ /* 0x008fc80000000000 */
[----:B------:R-:W1:Y:S01]  /*0cf0*/  SHFL.BFLY PT, R41, R46, 0x2, 0x1f ;  /* 0x0c401f002e297f89 */ /* 0x000e6200000e0000 */
[----:B----4-:R-:W-:-:S03]  /*0d00*/  FADD R45, R43, R64 ;  /* 0x000000402b2d7221 */ /* 0x010fc60000000000 */
[----:B------:R-:W3:Y:S04]  /*0d10*/  SHFL.BFLY PT, R69, R70, 0x4, 0x1f ;  /* 0x0c801f0046457f89 */ /* 0x000ee800000e0000 */
[----:B------:R-:W4:Y:S01]  /*0d20*/  SHFL.BFLY PT, R64, R45, 0x2, 0x1f ;  /* 0x0c401f002d407f89 */ /* 0x000f2200000e0000 */
[----:B0-----:R-:W-:-:S05]  /*0d30*/  FADD R66, R65, R66 ;  /* 0x0000004241427221 */ /* 0x001fca0000000000 */
[----:B------:R-:W0:Y:S01]  /*0d40*/  SHFL.BFLY PT, R63, R66, 0x2, 0x1f ;  /* 0x0c401f00423f7f89 */ /* 0x000e2200000e0000 */
[----:B-1----:R-:W-:Y:S01]  /*0d50*/  FADD R41, R46, R41 ;  /* 0x000000292e297221 */ /* 0x002fe20000000000 */
[----:B---3--:R-:W-:Y:S01]  /*0d60*/  FADD R69, R70, R69 ;  /* 0x0000004546457221 */ /* 0x008fe20000000000 */
[----:B----4-:R-:W-:-:S03]  /*0d70*/  FADD R43, R45, R64 ;  /* 0x000000402d2b7221 */ /* 0x010fc60000000000 */
[----:B------:R-:W1:Y:S04]  /*0d80*/  SHFL.BFLY PT, R64, R41, 0x1, 0x1f ;  /* 0x0c201f0029407f89 */ /* 0x000e6800000e0000 */
[----:B------:R-:W3:Y:S04]  /*0d90*/  SHFL.BFLY PT, R68, R69, 0x2, 0x1f ;  /* 0x0c401f0045447f89 */ /* 0x000ee800000e0000 */
[----:B------:R-:W4:Y:S01]  /*0da0*/  SHFL.BFLY PT, R46, R43, 0x1, 0x1f ;  /* 0x0c201f002b2e7f89 */ /* 0x000f2200000e0000 */
[----:B------:R-:W-:-:S03]  /*0db0*/  HFMA2.MMA R45, -RZ, RZ, 1.041015625, -0.052093505859375 ;  /* 0x3c2aaaabff2d7435 */ /* 0x000fc600000001ff */
[----:B------:R1:W-:Y:S04]  /*0dc0*/  STS [R39+0x20], R42 ;  /* 0x0000202a27007388 */ /* 0x0003e80000000800 */
[----:B------:R-:W-:Y:S04]  /*0dd0*/  STS [R39+0x40], R50 ;  /* 0x0000403227007388 */ /* 0x000fe80000000800 */
[----:B------:R-:W-:Y:S01]  /*0de0*/  STS [R39+0x60], R40 ;  /* 0x0000602827007388 */ /* 0x000fe20000000800 */
[----:B0-----:R-:W-:Y:S01]  /*0df0*/  FADD R63, R66, R63 ;  /* 0x0000003f423f7221 */ /* 0x001fe20000000000 */
[----:B-1----:R-:W-:Y:S01]  /*0e00*/  FADD R64, R41, R64 ;  /* 0x0000004029407221 */ /* 0x002fe20000000000 */
[----:B------:R-:W-:Y:S01]  /*0e10*/  BAR.SYNC.DEFER_BLOCKING 0x0 ;  /* 0x0000000000007b1d */ /* 0x000fe20000010000 */
[----:B---3--:R-:W-:-:S02]  /*0e20*/  FADD R65, R69, R68 ;  /* 0x0000004445417221 */ /* 0x008fc40000000000 */
[----:B------:R-:W-:-:S03]  /*0e30*/  FFMA R67, R64, R45, 9.9999999747524270788e-07 ;  /* 0x358637bd40437423 */ /* 0x000fc6000000002d */
[----:B------:R-:W0:Y:S01]  /*0e40*/  SHFL.BFLY PT, R68, R63, 0x1, 0x1f ;  /* 0x0c201f003f447f89 */ /* 0x000e2200000e0000 */
[----:B------:R-:W-:Y:S02]  /*0e50*/  LOP3.LUT R41, R37, 0x1f, RZ, 0xc0, !PT ;  /* 0x0000001f25297812 */ /* 0x000fe400078ec0ff */
[----:B------:R-:W1:Y:S01]  /*0e60*/  MUFU.SQRT R67, R67 ;  /* 0x0000004300437308 */ /* 0x000e620000002000 */
[----:B----4-:R-:W-:Y:S01]  /*0e70*/  FADD R66, R43, R46 ;  /* 0x0000002e2b427221 */ /* 0x010fe20000000000 */
[----:B------:R-:W3:Y:S01]  /*0e80*/  SHFL.BFLY PT, R70, R65, 0x1, 0x1f ;  /* 0x0c201f0041467f89 */ /* 0x000ee200000e0000 */
[----:B------:R-:W-:Y:S02]  /*0e90*/  LEA R41, R41, UR4, 0x2 ;  /* 0x0000000429297c11 */ /* 0x000fe4000f8e10ff */
[----:B------:R-:W-:-:S03]  /*0ea0*/  FFMA R42, R66, R45, 9.9999999747524270788e-07 ;  /* 0x358637bd422a7423 */ /* 0x000fc6000000002d */
[----:B------:R-:W4:Y:S03]  /*0eb0*/  LDS R46, [R41] ;  /* 0x00000000292e7984 */ /* 0x000f260000000800 */
[----:B------:R-:W3:Y:S01]  /*0ec0*/  MUFU.SQRT R42, R42 ;  /* 0x0000002a002a7308 */ /* 0x000ee20000002000 */
[----:B------:R-:W-:Y:S01]  /*0ed0*/  BAR.SYNC.DEFER_BLOCKING 0x0 ;  /* 0x0000000000007b1d */ /* 0x000fe20000010000 */
[----:B-1----:R-:W-:Y:S01]  /*0ee0*/  FSETP.GT.AND P0, PT, R67, 8.50705917302346158658e+37, PT ;  /* 0x7e8000004300780b */ /* 0x002fe20003f04000 */
[----:B0-----:R-:W-:-:S04]  /*0ef0*/  FADD R68, R63, R68 ;  /* 0x000000443f447221 */ /* 0x001fc80000000000 */
[----:B------:R-:W-:Y:S01]  /*0f00*/  FFMA R40, R68, R45, 9.9999999747524270788e-07 ;  /* 0x358637bd44287423 */ /* 0x000fe2000000002d */
[----:B------:R-:W-:Y:S01]  /*0f10*/  FSETP.GEU.AND P6, PT, R67, 1.175494350822287508e-38, PT ;  /* 0x008000004300780b */ /* 0x000fe20003fce000 */
[----:B---3--:R-:W-:-:S06]  /*0f20*/  FADD R70, R65, R70 ;  /* 0x0000004641467221 */ /* 0x008fcc0000000000 */
[----:B------:R-:W-:Y:S01]  /*0f30*/  @P0 FMUL R67, R67, 0.25 ;  /* 0x3e80000043430820 */ /* 0x000fe20000400000 */
[----:B------:R-:W-:Y:S01]  /*0f40*/  @P0 FMUL R54, R54, 0.25 ;  /* 0x3e80000036360820 */ /* 0x000fe20000400000 */
[----:B------:R-:W-:Y:S01]  /*0f50*/  @P0 FMUL R59, R59, 0.25 ;  /* 0x3e8000003b3b0820 */ /* 0x000fe20000400000 */
[----:B------:R-:W-:Y:S01]  /*0f60*/  @P0 FMUL R60, R60, 0.25 ;  /* 0x3e8000003c3c0820 */ /* 0x000fe20000400000 */
[----:B------:R-:W-:Y:S01]  /*0f70*/  @P0 FMUL R61, R61, 0.25 ;  /* 0x3e8000003d3d0820 */ /* 0x000fe20000400000 */
[----:B------:R-:W0:Y:S01]  /*0f80*/  MUFU.SQRT R40, R40 ;  /* 0x0000002800287308 */ /* 0x000e220000002000 */
[----:B------:R-:W-:Y:S01]  /*0f90*/  FSETP.GT.AND P0, PT, R42, 8.50705917302346158658e+37, PT ;  /* 0x7e8000002a00780b */ /* 0x000fe20003f04000 */
[----:B------:R1:W-:Y:S01]  /*0fa0*/  STS [R39+0x60], R70 ;  /* 0x0000604627007388 */ /* 0x0003e20000000800 */
[----:B------:R-:W-:Y:S01]  /*0fb0*/  @!P6 FMUL R67, R67, 16777216 ;  /* 0x4b8000004343e820 */ /* 0x000fe20000400000 */
[----:B------:R-:W-:Y:S01]  /*0fc0*/  @!P6 FMUL R54, R54, 16777216 ;  /* 0x4b8000003636e820 */ /* 0x000fe20000400000 */
[----:B------:R-:W-:Y:S01]  /*0fd0*/  @!P6 FMUL R59, R59, 16777216 ;  /* 0x4b8000003b3be820 */ /* 0x000fe20000400000 */
[----:B------:R-:W-:Y:S01]  /*0fe0*/  @!P6 FMUL R60, R60, 16777216 ;  /* 0x4b8000003c3ce820 */ /* 0x000fe20000400000 */
[----:B------:R-:W-:Y:S01]  /*0ff0*/  @!P6 FMUL R61, R61, 16777216 ;  /* 0x4b8000003d3de820 */ /* 0x000fe20000400000 */
[----:B-1----:R-:W-:Y:S01]  /*1000*/  FFMA R70, R70, R45, 9.9999999747524270788e-07 ;  /* 0x358637bd46467423 */ /* 0x002fe2000000002d */
[----:B------:R-:W-:-:S05]  /*1010*/  FSETP.GEU.AND P6, PT, R42, 1.175494350822287508e-38, PT ;  /* 0x008000002a00780b */ /* 0x000fca0003fce000 */
[----:B------:R-:W-:Y:S01]  /*1020*/  @P0 FMUL R42, R42, 0.25 ;  /* 0x3e8000002a2a0820 */ /* 0x000fe20000400000 */
[----:B------:R-:W-:Y:S01]  /*1030*/  @P0 FMUL R62, R62, 0.25 ;  /* 0x3e8000003e3e0820 */ /* 0x000fe20000400000 */
[----:B------:R-:W-:Y:S01]  /*1040*/  @P0 FMUL R55, R55, 0.25 ;  /* 0x3e80000037370820 */ /* 0x000fe20000400000 */
[----:B------:R-:W-:Y:S01]  /*1050*/  @P0 FMUL R56, R56, 0.25 ;  /* 0x3e80000038380820 */ /* 0x000fe20000400000 */
[----:B------:R-:W-:Y:S01]  /*1060*/  @P0 FMUL R57, R57, 0.25 ;  /* 0x3e80000039390820 */ /* 0x000fe20000400000 */
[----:B------:R-:W1:Y:S01]  /*1070*/  MUFU.SQRT R70, R70 ;  /* 0x0000004600467308 */ /* 0x000e620000002000 */
[----:B------:R-:W-:Y:S01]  /*1080*/  STS [R39], R64 ;  /* 0x0000004027007388 */ /* 0x000fe20000000800 */
[----:B0-----:R-:W-:-:S03]  /*1090*/  FSETP.GT.AND P0, PT, R40, 8.50705917302346158658e+37, PT ;  /* 0x7e8000002800780b */ /* 0x001fc60003f04000 */
[----:B------:R-:W-:Y:S04]  /*10a0*/  STS [R39+0x20], R66 ;  /* 0x0000204227007388 */ /* 0x000fe80000000800 */
[----:B------:R0:W-:Y:S01]  /*10b0*/  STS [R39+0x40], R68 ;  /* 0x0000404427007388 */ /* 0x0001e20000000800 */
[----:B------:R-:W-:Y:S01]  /*10c0*/  BAR.SYNC.DEFER_BLOCKING 0x0 ;  /* 0x0000000000007b1d */ /* 0x000fe20000010000 */
[----:B------:R-:W-:Y:S01]  /*10d0*/  @!P6 FMUL R42, R42, 16777216 ;  /* 0x4b8000002a2ae820 */ /* 0x000fe20000400000 */
[----:B------:R-:W-:Y:S01]  /*10e0*/  @!P6 FMUL R62, R62, 16777216 ;  /* 0x4b8000003e3ee820 */ /* 0x000fe20000400000 */
[----:B------:R-:W-:Y:S01]  /*10f0*/  @!P6 FMUL R55, R55, 16777216 ;  /* 0x4b8000003737e820 */ /* 0x000fe20000400000 */
[----:B------:R-:W-:Y:S01]  /*1100*/  @!P6 FMUL R56, R56, 16777216 ;  /* 0x4b8000003838e820 */ /* 0x000fe20000400000 */
[----:B------:R-:W-:Y:S01]  /*1110*/  @!P6 FMUL R57, R57, 16777216 ;  /* 0x4b8000003939e820 */ /* 0x000fe20000400000 */
[C---:B------:R-:W-:Y:S01]  /*1120*/  FSETP.GEU.AND P6, PT, R40.reuse, 1.175494350822287508e-38, PT ;  /* 0x008000002800780b */ /* 0x040fe20003fce000 */
[----:B------:R-:W-:Y:S01]  /*1130*/  @P0 FMUL R40, R40, 0.25 ;  /* 0x3e80000028280820 */ /* 0x000fe20000400000 */
[----:B------:R-:W-:Y:S01]  /*1140*/  @P0 FMUL R58, R58, 0.25 ;  /* 0x3e8000003a3a0820 */ /* 0x000fe20000400000 */
[----:B------:R-:W-:Y:S01]  /*1150*/  @P0 FMUL R51, R51, 0.25 ;  /* 0x3e80000033330820 */ /* 0x000fe20000400000 */
[----:B------:R-:W-:Y:S01]  /*1160*/  @P0 FMUL R52, R52, 0.25 ;  /* 0x3e80000034340820 */ /* 0x000fe20000400000 */
[----:B------:R-:W-:Y:S01]  /*1170*/  @P0 FMUL R53, R53, 0.25 ;  /* 0x3e80000035350820 */ /* 0x000fe20000400000 */
[----:B-1----:R-:W-:-:S07]  /*1180*/  FSETP.GT.AND P0, PT, R70, 8.50705917302346158658e+37, PT ;  /* 0x7e8000004600780b */ /* 0x002fce0003f04000 */
[----:B------:R-:W-:Y:S01]  /*1190*/  @!P6 FMUL R40, R40, 16777216 ;  /* 0x4b8000002828e820 */ /* 0x000fe20000400000 */
[----:B------:R-:W-:Y:S01]  /*11a0*/  @!P6 FMUL R58, R58, 16777216 ;  /* 0x4b8000003a3ae820 */ /* 0x000fe20000400000 */
[----:B------:R-:W-:Y:S01]  /*11b0*/  @!P6 FMUL R51, R51, 16777216 ;  /* 0x4b8000003333e820 */ /* 0x000fe20000400000 */
[----:B------:R-:W-:Y:S01]  /*11c0*/  @!P6 FMUL R52, R52, 16777216 ;  /* 0x4b8000003434e820 */ /* 0x000fe20000400000 */
[----:B------:R-:W-:Y:S01]  /*11d0*/  @!P6 FMUL R53, R53, 16777216 ;  /* 0x4b8000003535e820 */ /* 0x000fe20000400000 */
[----:B------:R-:W1:Y:S01]  /*11e0*/  LDS R50, [R41] ;  /* 0x0000000029327984 */ /* 0x000e620000000800 */
[C---:B------:R-:W-:Y:S01]  /*11f0*/  FSETP.GEU.AND P6, PT, R70.reuse, 1.175494350822287508e-38, PT ;  /* 0x008000004600780b */ /* 0x040fe20003fce000 */
[----:B------:R-:W-:Y:S01]  /*1200*/  @P0 FMUL R70, R70, 0.25 ;  /* 0x3e80000046460820 */ /* 0x000fe20000400000 */
[----:B------:R-:W-:Y:S01]  /*1210*/  @P0 FMUL R49, R49, 0.25 ;  /* 0x3e80000031310820 */ /* 0x000fe20000400000 */
[----:B------:R-:W-:Y:S01]  /*1220*/  @P0 FMUL R48, R48, 0.25 ;  /* 0x3e80000030300820 */ /* 0x000fe20000400000 */
[----:B------:R-:W-:Y:S01]  /*1230*/  @P0 FMUL R47, R47, 0.25 ;  /* 0x3e8000002f2f0820 */ /* 0x000fe20000400000 */
[----:B------:R-:W-:Y:S01]  /*1240*/  @P0 FMUL R44, R44, 0.25 ;  /* 0x3e8000002c2c0820 */ /* 0x000fe20000400000 */
[----:B------:R-:W-:-:S02]  /*1250*/  LOP3.LUT P0, RZ, R37, 0xe0, RZ, 0xc0, !PT ;  /* 0x000000e025ff7812 */ /* 0x000fc4000780c0ff */
[----:B------:R-:W-:Y:S01]  /*1260*/  LOP3.LUT R37, R38, 0x1f, R37, 0xf8, !PT ;  /* 0x0000001f26257812 */ /* 0x000fe200078ef825 */
[----:B------:R4:W-:Y:S01]  /*1270*/  @P4 STG.E.128 desc[UR6][R32.64], R12 ;  /* 0x0000000c20004986 */ /* 0x0009e2000c101d06 */
[----:B0-----:R-:W0:Y:S03]  /*1280*/  LDC.64 R38, c[0x0][0x218] ;  /* 0x00008600ff267b82 */ /* 0x001e260000000a00 */
[----:B------:R-:W-:Y:S04]  /*1290*/  @P3 STG.E.128 desc[UR6][R2.64], R4 ;  /* 0x0000000402003986 */ /* 0x000fe8000c101d06 */
[----:B------:R-:W-:Y:S04]  /*12a0*/  @P2 STG.E.128 desc[UR6][R28.64], R8 ;  /* 0x000000081c002986 */ /* 0x000fe8000c101d06 */
[----:B------:R3:W-:Y:S01]  /*12b0*/  @P1 STG.E.128 desc[UR6][R30.64], R16 ;  /* 0x000000101e001986 */ /* 0x0007e2000c101d06 */
[----:B------:R-:W0:Y:S01]  /*12c0*/  MUFU.RCP R42, R42 ;  /* 0x0000002a002a7308 */ /* 0x000e220000001000 */
[----:B------:R-:W-:-:S07]  /*12d0*/  ISETP.LT.AND P0, PT, R37, 0x400, !P0 ;  /* 0x000004002500780c */ /* 0x000fce0004701270 */
[----:B------:R-:W0:Y:S01]  /*12e0*/  MUFU.RCP R40, R40 ;  /* 0x0000002800287308 */ /* 0x000e220000001000 */
[----:B----4-:R-:W-:Y:S01]  /*12f0*/  FMUL R13, R46, 0.010416666977107524872 ;  /* 0x3c2aaaab2e0d7820 */ /* 0x010fe20000400000 */
[----:B0-----:R-:W-:Y:S01]  /*1300*/  IMAD.WIDE R38, R37, 0x4, R38 ;  /* 0x0000000425267825 */ /* 0x001fe200078e0226 */
[----:B------:R-:W-:Y:S03]  /*1310*/  BAR.SYNC.DEFER_BLOCKING 0x0 ;  /* 0x0000000000007b1d */ /* 0x000fe60000010000 */
[C---:B------:R-:W-:Y:S01]  /*1320*/  FMUL R62, R42.reuse, R62 ;  /* 0x0000003e2a3e7220 */ /* 0x040fe20000400000 */
[C---:B------:R-:W-:Y:S01]  /*1330*/  FMUL R55, R42.reuse, R55 ;  /* 0x000000372a377220 */ /* 0x040fe20000400000 */
[C---:B------:R-:W-:Y:S01]  /*1340*/  FMUL R56, R42.reuse, R56 ;  /* 0x000000382a387220 */ /* 0x040fe20000400000 */
[----:B------:R-:W-:Y:S02]  /*1350*/  FMUL R57, R42, R57 ;  /* 0x000000392a397220 */ /* 0x000fe40000400000 */
[----:B------:R-:W0:Y:S01]  /*1360*/  LDC.64 R42, c[0x0][0x220] ;  /* 0x00008800ff2a7b82 */ /* 0x000e220000000a00 */
[C---:B------:R-:W-:Y:S01]  /*1370*/  FMUL R58, R40.reuse, R58 ;  /* 0x0000003a283a7220 */ /* 0x040fe20000400000 */
[C---:B------:R-:W-:Y:S01]  /*1380*/  FMUL R51, R40.reuse, R51 ;  /* 0x0000003328337220 */ /* 0x040fe20000400000 */
[C---:B------:R-:W-:Y:S01]  /*1390*/  FMUL R52, R40.reuse, R52 ;  /* 0x0000003428347220 */ /* 0x040fe20000400000 */
[----:B------:R-:W-:-:S04]  /*13a0*/  FMUL R53, R40, R53 ;  /* 0x0000003528357220 */ /* 0x000fc80000400000 */
[----:B------:R-:W4:Y:S01]  /*13b0*/  LDC.64 R40, c[0x0][0x240] ;  /* 0x00009000ff287b82 */ /* 0x000f220000000a00 */
[----:B------:R-:W5:Y:S01]  /*13c0*/  MUFU.RCP R67, R67 ;  /* 0x0000004300437308 */ /* 0x000f620000001000 */
[----:B------:R-:W-:Y:S01]  /*13d0*/  @!P6 FMUL R70, R70, 16777216 ;  /* 0x4b8000004646e820 */ /* 0x000fe20000400000 */
[----:B-1----:R-:W-:Y:S01]  /*13e0*/  FFMA R50, R50, R45, 9.9999999747524270788e-07 ;  /* 0x358637bd32327423 */ /* 0x002fe2000000002d */
[----:B------:R1:W-:Y:S05]  /*13f0*/  @P0 STG.E desc[UR6][R38.64], R13 ;  /* 0x0000000d26000986 */ /* 0x0003ea000c101906 */
[----:B---3--:R-:W-:Y:S01]  /*1400*/  MUFU.SQRT R17, R50 ;  /* 0x0000003200117308 */ /* 0x008fe20000002000 */
[----:B--2---:R-:W-:-:S02]  /*1410*/  SEL R32, R20, RZ, !P5 ;  /* 0x000000ff14207207 */ /* 0x004fc40006800000 */
[----:B------:R-:W-:Y:S02]  /*1420*/  SEL R33, R21, RZ, !P5 ;  /* 0x000000ff15217207 */ /* 0x000fe40006800000 */
[----:B------:R-:W-:-:S03]  /*1430*/  SEL R63, R23, RZ, !P5 ;  /* 0x000000ff173f7207 */ /* 0x000fc60006800000 */
[----:B------:R-:W2:Y:S01]  /*1440*/  MUFU.RCP R70, R70 ;  /* 0x0000004600467308 */ /* 0x000ea20000001000 */
[----:B------:R-:W-:Y:S01]  /*1450*/  SEL R22, R22, RZ, !P5 ;  /* 0x000000ff16167207 */ /* 0x000fe20006800000 */
[C---:B-----5:R-:W-:Y:S01]  /*1460*/  FMUL R54, R67.reuse, R54 ;  /* 0x0000003643367220 */ /* 0x060fe20000400000 */
[----:B------:R-:W-:Y:S01]  /*1470*/  SEL R21, R24, RZ, !P5 ;  /* 0x000000ff18157207 */ /* 0x000fe20006800000 */
[----:B------:R-:W-:Y:S01]  /*1480*/  FMUL R59, R67, R59 ;  /* 0x0000003b433b7220 */ /* 0x000fe20000400000 */
[----:B------:R-:W-:Y:S01]  /*1490*/  SEL R20, R25, RZ, !P5 ;  /* 0x000000ff19147207 */ /* 0x000fe20006800000 */
[C---:B------:R-:W-:Y:S01]  /*14a0*/  FMUL R60, R67.reuse, R60 ;  /* 0x0000003c433c7220 */ /* 0x040fe20000400000 */
[----:B------:R-:W-:Y:S01]  /*14b0*/  SEL R23, R26, RZ, !P5 ;  /* 0x000000ff1a177207 */ /* 0x000fe20006800000 */
[----:B------:R-:W-:Y:S01]  /*14c0*/  FMUL R61, R67, R61 ;  /* 0x0000003d433d7220 */ /* 0x000fe20000400000 */
[----:B------:R-:W-:Y:S01]  /*14d0*/  SEL R16, R27, RZ, !P5 ;  /* 0x000000ff1b107207 */ /* 0x000fe20006800000 */
[----:B0-----:R-:W-:Y:S01]  /*14e0*/  IMAD.WIDE R42, R37, 0x4, R42 ;  /* 0x00000004252a7825 */ /* 0x001fe200078e022a */
[----:B------:R-:W-:Y:S03]  /*14f0*/  BAR.SYNC.DEFER_BLOCKING 0x0 ;  /* 0x0000000000007b1d */ /* 0x000fe60000010000 */
[----:B------:R-:W-:Y:S01]  /*1500*/  FFMA R4, R32, R54, R21 ;  /* 0x0000003620047223 */ /* 0x000fe20000000015 */
[----:B------:R-:W-:Y:S01]  /*1510*/  FFMA R5, R33, R59, R20 ;  /* 0x0000003b21057223 */ /* 0x000fe20000000014 */
[----:B----4-:R-:W-:-:S04]  /*1520*/  IMAD.WIDE R2, R35, 0x4, R40 ;  /* 0x0000000423027825 */ /* 0x010fc800078e0228 */
[----:B------:R-:W-:Y:S01]  /*1530*/  FFMA R6, R22, R60, R23 ;  /* 0x0000003c16067223 */ /* 0x000fe20000000017 */
[----:B------:R-:W-:Y:S01]  /*1540*/  FFMA R7, R63, R61, R16 ;  /* 0x0000003d3f077223 */ /* 0x000fe20000000010 */
[----:B------:R-:W-:Y:S01]  /*1550*/  FFMA R8, R32, R62, R21 ;  /* 0x0000003e20087223 */ /* 0x000fe20000000015 */
[----:B------:R-:W-:-:S04]  /*1560*/  IMAD.WIDE R34, R34, 0x4, R40 ;  /* 0x0000000422227825 */ /* 0x000fc800078e0228 */
[----:B------:R-:W-:Y:S01]  /*1570*/  FFMA R9, R33, R55, R20 ;  /* 0x0000003721097223 */ /* 0x000fe20000000014 */
[----:B------:R-:W-:Y:S01]  /*1580*/  FFMA R10, R22, R56, R23 ;  /* 0x00000038160a7223 */ /* 0x000fe20000000017 */
[----:B------:R-:W-:Y:S01]  /*1590*/  FFMA R11, R63, R57, R16 ;  /* 0x000000393f0b7223 */ /* 0x000fe20000000010 */
[----:B------:R-:W-:Y:S01]  /*15a0*/  @!P6 FMUL R49, R49, 16777216 ;  /* 0x4b8000003131e820 */ /* 0x000fe20000400000 */
[----:B------:R-:W-:Y:S01]  /*15b0*/  @!P6 FMUL R48, R48, 16777216 ;  /* 0x4b8000003030e820 */ /* 0x000fe20000400000 */
[----:B------:R-:W-:Y:S01]  /*15c0*/  @!P6 FMUL R47, R47, 16777216 ;  /* 0x4b8000002f2fe820 */ /* 0x000fe20000400000 */
[----:B------:R-:W-:Y:S01]  /*15d0*/  @!P6 FMUL R44, R44, 16777216 ;  /* 0x4b8000002c2ce820 */ /* 0x000fe20000400000 */
[----:B------:R-:W-:-:S04]  /*15e0*/  IMAD.WIDE R36, R36, 0x4, R40 ;  /* 0x0000000424247825 */ /* 0x000fc800078e0228 */
[----:B------:R-:W-:Y:S01]  /*15f0*/  FFMA R12, R32, R58, R21 ;  /* 0x0000003a200c7223 */ /* 0x000fe20000000015 */
[----:B-1----:R-:W-:Y:S01]  /*1600*/  FFMA R13, R33, R51, R20 ;  /* 0x00000033210d7223 */ /* 0x002fe20000000014 */
[----:B------:R-:W-:Y:S01]  /*1610*/  FFMA R14, R22, R52, R23 ;  /* 0x00000034160e7223 */ /* 0x000fe20000000017 */
[----:B------:R-:W-:Y:S01]  /*1620*/  FFMA R15, R63, R53, R16 ;  /* 0x000000353f0f7223 */ /* 0x000fe20000000010 */
[C---:B--2---:R-:W-:Y:S01]  /*1630*/  FMUL R49, R70.reuse, R49 ;  /* 0x0000003146317220 */ /* 0x044fe20000400000 */
[C---:B------:R-:W-:Y:S01]  /*1640*/  FMUL R48, R70.reuse, R48 ;  /* 0x0000003046307220 */ /* 0x040fe20000400000 */
[C---:B------:R-:W-:Y:S01]  /*1650*/  FMUL R47, R70.reuse, R47 ;  /* 0x0000002f462f7220 */ /* 0x040fe20000400000 */
[----:B------:R0:W-:Y:S01]  /*1660*/  @P0 STG.E desc[UR6][R42.64], R17 ;  /* 0x000000112a000986 */ /* 0x0001e2000c101906 */
[----:B------:R-:W-:-:S03]  /*1670*/  FMUL R44, R70, R44 ;  /* 0x0000002c462c7220 */ /* 0x000fc60000400000 */
[----:B------:R0:W-:Y:S04]  /*1680*/  @P4 STG.E.128 desc[UR6][R2.64], R4 ;  /* 0x0000000402004986 */ /* 0x0001e8000c101d06 */
[----:B------:R0:W-:Y:S01]  /*1690*/  @P3 STG.E.128 desc[UR6][R34.64], R8 ;  /* 0x0000000822003986 */ /* 0x0001e2000c101d06 */
[----:B------:R-:W-:-:S03]  /*16a0*/  IMAD.WIDE R40, R0, 0x4, R40 ;  /* 0x0000000400287825 */ /* 0x000fc600078e0228 */
[----:B------:R0:W-:Y:S01]  /*16b0*/  @P2 STG.E.128 desc[UR6][R36.64], R12 ;  /* 0x0000000c24002986 */ /* 0x0001e2000c101d06 */
[----:B------:R-:W-:Y:S01]  /*16c0*/  FFMA R60, R32, R49, R21 ;  /* 0x00000031203c7223 */ /* 0x000fe20000000015 */
[----:B------:R-:W-:Y:S01]  /*16d0*/  FFMA R61, R33, R48, R20 ;  /* 0x00000030213d7223 */ /* 0x000fe20000000014 */
[----:B------:R-:W-:Y:S01]  /*16e0*/  FFMA R62, R22, R47, R23 ;  /* 0x0000002f163e7223 */ /* 0x000fe20000000017 */
[----:B------:R-:W-:Y:S01]  /*16f0*/  FFMA R63, R63, R44, R16 ;  /* 0x0000002c3f3f7223 */ /* 0x000fe20000000010 */
[----:B0-----:R-:W-:Y:S06]  /*1700*/  @!P1 EXIT ;  /* 0x000000000000994d */ /* 0x001fec0003800000 */
[----:B------:R-:W-:Y:S01]  /*1710*/  STG.E.128 desc[UR6][R40.64], R60 ;  /* 0x0000003c28007986 */ /* 0x000fe2000c101d06 */
[----:B------:R-:W-:Y:S05]  /*1720*/  EXIT ;  /* 0x000000000000794d */ /* 0x000fea0003800000 */
.L_x_0:
[----:B------:R-:W-:-:S00]  /*1730*/  BRA `(.L_x_0) ;  /* 0xfffffffc00fc7947 */ /* 0x000fc0000383ffff */
[----:B------:R-:W-:-:S00]  /*1740*/  NOP ;  /* 0x0000000000007918 */ /* 0x000fc00000000000 */
        /* <DEDUP_REMOVED lines=11> */
.L_x_1:


//--------------------- .nv.global.init           --------------------------
	.section	.nv.global.init,"aw",@progbits
.nv.global.init:
	.type		_$_str,@object
	.size		_$_str,(_$_str_$_2 - _$_str)
_$_str:
        /*0000*/ 	.byte	0x5f, 0x5f, 0x43, 0x55, 0x44, 0x41, 0x5f, 0x46, 0x54, 0x5a, 0x00
	.type		_$_str_$_2,@object
	.size		_$_str_$_2,(.L_1 - _$_str_$_2)
_$_str_$_2:
        /*000b*/ 	.byte	0x5f, 0x5f, 0x43, 0x55, 0x44, 0x41, 0x5f, 0x50, 0x52, 0x45, 0x43, 0x5f, 0x53, 0x51, 0x52, 0x54
        /*001b*/ 	.byte	0x00
.L_1:


//--------------------- .nv.shared.triton_per_fused_add_convolution_div_mean_mul_pow_sqrt_sub_5 --------------------------
	.section	.nv.shared.triton_per_fused_add_convolution_div_mean_mul_pow_sqrt_sub_5,"aw",@nobits
	.sectionflags	@""
	.align	16
	.zero		1024


//--------------------- .nv.constant0.triton_per_fused_add_convolution_div_mean_mul_pow_sqrt_sub_5 --------------------------
	.section	.nv.constant0.triton_per_fused_add_convolution_div_mean_mul_pow_sqrt_sub_5,"a",@progbits
	.sectionflags	@""
	.align	4
.nv.constant0.triton_per_fused_add_convolution_div_mean_mul_pow_sqrt_sub_5:
	.zero		592
